//
// Generated by NVIDIA NVVM Compiler
//
// Compiler Build ID: CL-36424714
// Cuda compilation tools, release 13.0, V13.0.88
// Based on NVVM 20.0.0
//

.version 9.0
.target sm_100
.address_size 64

	// .globl	_Z9matrixAddPiS_S_

.visible .entry _Z9matrixAddPiS_S_(
	.param .u64 .ptr .align 1 _Z9matrixAddPiS_S__param_0,
	.param .u64 .ptr .align 1 _Z9matrixAddPiS_S__param_1,
	.param .u64 .ptr .align 1 _Z9matrixAddPiS_S__param_2
)
{
	.reg .pred 	%p<4>;
	.reg .b32 	%r<13>;
	.reg .b64 	%rd<11>;

	ld.param.u64 	%rd1, [_Z9matrixAddPiS_S__param_0];
	ld.param.u64 	%rd2, [_Z9matrixAddPiS_S__param_1];
	ld.param.u64 	%rd3, [_Z9matrixAddPiS_S__param_2];
	mov.u32 	%r3, %ntid.y;
	mov.u32 	%r4, %ctaid.y;
	mov.u32 	%r5, %tid.y;
	mad.lo.s32 	%r1, %r3, %r4, %r5;
	mov.u32 	%r6, %ntid.x;
	mov.u32 	%r7, %ctaid.x;
	mov.u32 	%r8, %tid.x;
	mad.lo.s32 	%r2, %r6, %r7, %r8;
	setp.gt.u32 	%p1, %r1, 9;
	setp.gt.s32 	%p2, %r2, 9;
	or.pred  	%p3, %p1, %p2;
	@%p3 bra 	$L__BB0_2;
	cvta.to.global.u64 	%rd4, %rd1;
	cvta.to.global.u64 	%rd5, %rd2;
	cvta.to.global.u64 	%rd6, %rd3;
	mad.lo.s32 	%r9, %r1, 10, %r2;
	mul.wide.s32 	%rd7, %r9, 4;
	add.s64 	%rd8, %rd4, %rd7;
	ld.global.u32 	%r10, [%rd8];
	add.s64 	%rd9, %rd5, %rd7;
	ld.global.u32 	%r11, [%rd9];
	add.s32 	%r12, %r11, %r10;
	add.s64 	%rd10, %rd6, %rd7;
	st.global.u32 	[%rd10], %r12;
$L__BB0_2:
	ret;

}


// ===== COMPILED SASS (sm_100) =====

	.target	sm_100

	.elftype	@"ET_EXEC"


//--------------------- .note.nv.tkinfo           --------------------------
	.section	.note.nv.tkinfo,"",@"SHT_NOTE"
	.sectionflags	@"SHF_NOTE_NV_TKINFO"
	.tkinfo
        /*0018*/ 	.word	0x00000002
        /*0030*/ 	.string	""
        /*0030*/ 	.string	"ptxas"
        /*0030*/ 	.string	"Cuda compilation tools, release 13.0, V13.0.88"
        /*0030*/ 	.string	"Build cuda_13.0.r13.0/compiler.36424714_0"
        /*0030*/ 	.string	"-arch sm_100 -m 64 "



//--------------------- .note.nv.cuinfo           --------------------------
	.section	.note.nv.cuinfo,"",@"SHT_NOTE"
	.sectionflags	@"SHF_NOTE_NV_CUINFO"
        /*0018*/ 	.short	0x0002
        /*001a*/ 	.short	0x0064
        /*001c*/ 	.short	0x0082
	.zero		2


//--------------------- .nv.info                  --------------------------
	.section	.nv.info,"",@"SHT_CUDA_INFO"
	.align	4


	//----- nvinfo : EIATTR_REGCOUNT
	.align		4
        /*0000*/ 	.byte	0x04, 0x2f
        /*0002*/ 	.short	(.L_1 - .L_0)
	.align		4
.L_0:
        /*0004*/ 	.word	index@(_Z9matrixAddPiS_S_)
        /*0008*/ 	.word	0x0000000c


	//----- nvinfo : EIATTR_FRAME_SIZE
	.align		4
.L_1:
        /*000c*/ 	.byte	0x04, 0x11
        /*000e*/ 	.short	(.L_3 - .L_2)
	.align		4
.L_2:
        /*0010*/ 	.word	index@(_Z9matrixAddPiS_S_)
        /*0014*/ 	.word	0x00000000


	//----- nvinfo : EIATTR_MIN_STACK_SIZE
	.align		4
.L_3:
        /*0018*/ 	.byte	0x04, 0x12
        /*001a*/ 	.short	(.L_5 - .L_4)
	.align		4
.L_4:
        /*001c*/ 	.word	index@(_Z9matrixAddPiS_S_)
        /*0020*/ 	.word	0x00000000
.L_5:


//--------------------- .nv.compat                --------------------------
	.section	.nv.compat,"",@"SHT_CUDA_COMPAT_INFO"
	.align	4
        /*0000*/ 	.byte	0x02, 0x09, 0x00, 0x00, 0x02, 0x02, 0x01, 0x00, 0x02, 0x05, 0x05, 0x00, 0x03, 0x07, 0x01, 0x01
        /*0010*/ 	.byte	0x02, 0x03, 0x00, 0x00, 0x02, 0x06, 0x01, 0x00, 0x04, 0x0b, 0x08, 0x00, 0x09, 0x00, 0x00, 0x00
        /*0020*/ 	.byte	0x00, 0x00, 0x00, 0x00


//--------------------- .nv.info._Z9matrixAddPiS_S_ --------------------------
	.section	.nv.info._Z9matrixAddPiS_S_,"",@"SHT_CUDA_INFO"
	.sectionflags	@""
	.align	4


	//----- nvinfo : EIATTR_CUDA_API_VERSION
	.align		4
        /*0000*/ 	.byte	0x04, 0x37
        /*0002*/ 	.short	(.L_7 - .L_6)
.L_6:
        /*0004*/ 	.word	0x00000082


	//----- nvinfo : EIATTR_KPARAM_INFO
	.align		4
.L_7:
        /*0008*/ 	.byte	0x04, 0x17
        /*000a*/ 	.short	(.L_9 - .L_8)
.L_8:
        /*000c*/ 	.word	0x00000000
        /*0010*/ 	.short	0x0002
        /*0012*/ 	.short	0x0010
        /*0014*/ 	.byte	0x00, 0xf5, 0x21, 0x00


	//----- nvinfo : EIATTR_KPARAM_INFO
	.align		4
.L_9:
        /*0018*/ 	.byte	0x04, 0x17
        /*001a*/ 	.short	(.L_11 - .L_10)
.L_10:
        /*001c*/ 	.word	0x00000000
        /*0020*/ 	.short	0x0001
        /*0022*/ 	.short	0x0008
        /*0024*/ 	.byte	0x00, 0xf5, 0x21, 0x00


	//----- nvinfo : EIATTR_KPARAM_INFO
	.align		4
.L_11:
        /*0028*/ 	.byte	0x04, 0x17
        /*002a*/ 	.short	(.L_13 - .L_12)
.L_12:
        /*002c*/ 	.word	0x00000000
        /*0030*/ 	.short	0x0000
        /*0032*/ 	.short	0x0000
        /*0034*/ 	.byte	0x00, 0xf5, 0x21, 0x00


	//----- nvinfo : EIATTR_SPARSE_MMA_MASK
	.align		4
.L_13:
        /*0038*/ 	.byte	0x03, 0x50
        /*003a*/ 	.short	0x0000


	//----- nvinfo : EIATTR_MAXREG_COUNT
	.align		4
        /*003c*/ 	.byte	0x03, 0x1b
        /*003e*/ 	.short	0x00ff


	//----- nvinfo : EIATTR_MERCURY_ISA_VERSION
	.align		4
        /*0040*/ 	.byte	0x03, 0x5f
        /*0042*/ 	.short	0x0101


	//----- nvinfo : EIATTR_VRC_CTA_INIT_COUNT
	.align		4
        /*0044*/ 	.byte	0x02, 0x4a
	.zero		1
	.zero		1


	//----- nvinfo : EIATTR_EXIT_INSTR_OFFSETS
	.align		4
        /*0048*/ 	.byte	0x04, 0x1c
        /*004a*/ 	.short	(.L_15 - .L_14)


	//   ....[0]....
.L_14:
        /*004c*/ 	.word	0x000000b0


	//   ....[1]....
        /*0050*/ 	.word	0x00000180


	//----- nvinfo : EIATTR_CBANK_PARAM_SIZE
	.align		4
.L_15:
        /*0054*/ 	.byte	0x03, 0x19
        /*0056*/ 	.short	0x0018


	//----- nvinfo : EIATTR_PARAM_CBANK
	.align		4
        /*0058*/ 	.byte	0x04, 0x0a
        /*005a*/ 	.short	(.L_17 - .L_16)
	.align		4
.L_16:
        /*005c*/ 	.word	index@(.nv.constant0._Z9matrixAddPiS_S_)
        /*0060*/ 	.short	0x0380
        /*0062*/ 	.short	0x0018


	//----- nvinfo : EIATTR_SW_WAR
	.align		4
.L_17:
        /*0064*/ 	.byte	0x04, 0x36
        /*0066*/ 	.short	(.L_19 - .L_18)
.L_18:
        /*0068*/ 	.word	0x00000008
.L_19:


//--------------------- .nv.callgraph             --------------------------
	.section	.nv.callgraph,"",@"SHT_CUDA_CALLGRAPH"
	.align	4
	.sectionentsize	8
	.align		4
        /*0000*/ 	.word	0x00000000
	.align		4
        /*0004*/ 	.word	0xffffffff
	.align		4
        /*0008*/ 	.word	0x00000000
	.align		4
        /*000c*/ 	.word	0xfffffffe
	.align		4
        /*0010*/ 	.word	0x00000000
	.align		4
        /*0014*/ 	.word	0xfffffffd
	.align		4
        /*0018*/ 	.word	0x00000000
	.align		4
        /*001c*/ 	.word	0xfffffffc


//--------------------- .text._Z9matrixAddPiS_S_  --------------------------
	.section	.text._Z9matrixAddPiS_S_,"ax",@progbits
	.align	128
        .global         _Z9matrixAddPiS_S_
        .type           _Z9matrixAddPiS_S_,@function
        .size           _Z9matrixAddPiS_S_,(.L_x_1 - _Z9matrixAddPiS_S_)
        .other          _Z9matrixAddPiS_S_,@"STO_CUDA_ENTRY STV_DEFAULT"
_Z9matrixAddPiS_S_:
.text._Z9matrixAddPiS_S_:
[----:B------:R-:W-:Y:S01]  /*0000*/  LDC R1, c[0x0][0x37c] ;  /* 0x0000df00ff017b82 */ /* 0x000fe20000000800 */
[----:B------:R-:W0:Y:S01]  /*0010*/  S2R R7, SR_CTAID.X ;  /* 0x0000000000077919 */ /* 0x000e220000002500 */
[----:B------:R-:W1:Y:S01]  /*0020*/  LDCU UR4, c[0x0][0x364] ;  /* 0x00006c80ff0477ac */ /* 0x000e620008000800 */
[----:B------:R-:W0:Y:S01]  /*0030*/  S2R R2, SR_TID.X ;  /* 0x0000000000027919 */ /* 0x000e220000002100 */
[----:B------:R-:W0:Y:S01]  /*0040*/  LDCU UR5, c[0x0][0x360] ;  /* 0x00006c00ff0577ac */ /* 0x000e220008000800 */
[----:B------:R-:W1:Y:S01]  /*0050*/  S2R R0, SR_CTAID.Y ;  /* 0x0000000000007919 */ /* 0x000e620000002600 */
[----:B------:R-:W1:Y:S01]  /*0060*/  S2R R3, SR_TID.Y ;  /* 0x0000000000037919 */ /* 0x000e620000002200 */
[----:B0-----:R-:W-:-:S05]  /*0070*/  IMAD R7, R7, UR5, R2 ;  /* 0x0000000507077c24 */ /* 0x001fca000f8e0202 */
[----:B------:R-:W-:Y:S01]  /*0080*/  ISETP.GT.AND P0, PT, R7, 0x9, PT ;  /* 0x000000090700780c */ /* 0x000fe20003f04270 */
[----:B-1----:R-:W-:-:S05]  /*0090*/  IMAD R0, R0, UR4, R3 ;  /* 0x0000000400007c24 */ /* 0x002fca000f8e0203 */
[----:B------:R-:W-:-:S13]  /*00a0*/  ISETP.GT.U32.OR P0, PT, R0, 0x9, P0 ;  /* 0x000000090000780c */ /* 0x000fda0000704470 */
[----:B------:R-:W-:Y:S05]  /*00b0*/  @P0 EXIT ;  /* 0x000000000000094d */ /* 0x000fea0003800000 */
[----:B------:R-:W0:Y:S01]  /*00c0*/  LDC.64 R2, c[0x0][0x380] ;  /* 0x0000e000ff027b82 */ /* 0x000e220000000a00 */
[----:B------:R-:W1:Y:S01]  /*00d0*/  LDCU.64 UR4, c[0x0][0x358] ;  /* 0x00006b00ff0477ac */ /* 0x000e620008000a00 */
[----:B------:R-:W-:-:S06]  /*00e0*/  IMAD R9, R0, 0xa, R7 ;  /* 0x0000000a00097824 */ /* 0x000fcc00078e0207 */
[----:B------:R-:W2:Y:S08]  /*00f0*/  LDC.64 R4, c[0x0][0x388] ;  /* 0x0000e200ff047b82 */ /* 0x000eb00000000a00 */
[----:B------:R-:W3:Y:S01]  /*0100*/  LDC.64 R6, c[0x0][0x390] ;  /* 0x0000e400ff067b82 */ /* 0x000ee20000000a00 */
[----:B0-----:R-:W-:-:S06]  /*0110*/  IMAD.WIDE R2, R9, 0x4, R2 ;  /* 0x0000000409027825 */ /* 0x001fcc00078e0202 */
[----:B-1----:R-:W4:Y:S01]  /*0120*/  LDG.E R2, desc[UR4][R2.64] ;  /* 0x0000000402027981 */ /* 0x002f22000c1e1900 */
[----:B--2---:R-:W-:-:S06]  /*0130*/  IMAD.WIDE R4, R9, 0x4, R4 ;  /* 0x0000000409047825 */ /* 0x004fcc00078e0204 */
[----:B------:R-:W4:Y:S01]  /*0140*/  LDG.E R5, desc[UR4][R4.64] ;  /* 0x0000000404057981 */ /* 0x000f22000c1e1900 */
[----:B---3--:R-:W-:Y:S01]  /*0150*/  IMAD.WIDE R6, R9, 0x4, R6 ;  /* 0x0000000409067825 */ /* 0x008fe200078e0206 */
[----:B----4-:R-:W-:-:S05]  /*0160*/  IADD3 R9, PT, PT, R2, R5, RZ ;  /* 0x0000000502097210 */ /* 0x010fca0007ffe0ff */
[----:B------:R-:W-:Y:S01]  /*0170*/  STG.E desc[UR4][R6.64], R9 ;  /* 0x0000000906007986 */ /* 0x000fe2000c101904 */
[----:B------:R-:W-:Y:S05]  /*0180*/  EXIT ;  /* 0x000000000000794d */ /* 0x000fea0003800000 */
.L_x_0:
[----:B------:R-:W-:-:S00]  /*0190*/  BRA `(.L_x_0) ;  /* 0xfffffffc00fc7947 */ /* 0x000fc0000383ffff */
[----:B------:R-:W-:-:S00]  /*01a0*/  NOP ;  /* 0x0000000000007918 */ /* 0x000fc00000000000 */
        /* <DEDUP_REMOVED lines=13> */
.L_x_1:


//--------------------- .nv.shared.reserved.0     --------------------------
	.section	.nv.shared.reserved.0,"aw",@nobits
	.weak		__nv_reservedSMEM_offset_0_alias
	.size		__nv_reservedSMEM_offset_0_alias, 0, 64
	.other		__nv_reservedSMEM_offset_0_alias,@"STO_CUDA_RESERVED_SHARED STV_DEFAULT"
__nv_reservedSMEM_offset_0_alias:
	.zero		0
	.zero		64


//--------------------- .nv.constant0._Z9matrixAddPiS_S_ --------------------------
	.section	.nv.constant0._Z9matrixAddPiS_S_,"a",@progbits
	.sectionflags	@""
	.align	4
.nv.constant0._Z9matrixAddPiS_S_:
	.zero		920


//--------------------- SYMBOLS --------------------------

	.type		.nv.reservedSmem.offset0,@object
	.size		.nv.reservedSmem.offset0,0x4
